//
// Generated by NVIDIA NVVM Compiler
//
// Compiler Build ID: CL-36424714
// Cuda compilation tools, release 13.0, V13.0.88
// Based on NVVM 20.0.0
//

.version 9.0
.target sm_100
.address_size 64

	// .globl	_Z12KernelNoSmemv

.visible .entry _Z12KernelNoSmemv()
{


	ret;

}
	// .globl	_Z14KernelWithSmemv
.visible .entry _Z14KernelWithSmemv()
{


	ret;

}


// ===== COMPILED SASS (sm_100) =====

	.target	sm_100

	.elftype	@"ET_EXEC"


//--------------------- .note.nv.tkinfo           --------------------------
	.section	.note.nv.tkinfo,"",@"SHT_NOTE"
	.sectionflags	@"SHF_NOTE_NV_TKINFO"
	.tkinfo
        /*0018*/ 	.word	0x00000002
        /*0030*/ 	.string	""
        /*0030*/ 	.string	"ptxas"
        /*0030*/ 	.string	"Cuda compilation tools, release 13.0, V13.0.88"
        /*0030*/ 	.string	"Build cuda_13.0.r13.0/compiler.36424714_0"
        /*0030*/ 	.string	"-arch sm_100 -m 64 "



//--------------------- .note.nv.cuinfo           --------------------------
	.section	.note.nv.cuinfo,"",@"SHT_NOTE"
	.sectionflags	@"SHF_NOTE_NV_CUINFO"
        /*0018*/ 	.short	0x0002
        /*001a*/ 	.short	0x0064
        /*001c*/ 	.short	0x0082
	.zero		2


//--------------------- .nv.info                  --------------------------
	.section	.nv.info,"",@"SHT_CUDA_INFO"
	.align	4


	//----- nvinfo : EIATTR_REGCOUNT
	.align		4
        /*0000*/ 	.byte	0x04, 0x2f
        /*0002*/ 	.short	(.L_1 - .L_0)
	.align		4
.L_0:
        /*0004*/ 	.word	index@(_Z12KernelNoSmemv)
        /*0008*/ 	.word	0x00000004


	//----- nvinfo : EIATTR_FRAME_SIZE
	.align		4
.L_1:
        /*000c*/ 	.byte	0x04, 0x11
        /*000e*/ 	.short	(.L_3 - .L_2)
	.align		4
.L_2:
        /*0010*/ 	.word	index@(_Z12KernelNoSmemv)
        /*0014*/ 	.word	0x00000000


	//----- nvinfo : EIATTR_REGCOUNT
	.align		4
.L_3:
        /*0018*/ 	.byte	0x04, 0x2f
        /*001a*/ 	.short	(.L_5 - .L_4)
	.align		4
.L_4:
        /*001c*/ 	.word	index@(_Z14KernelWithSmemv)
        /*0020*/ 	.word	0x00000004


	//----- nvinfo : EIATTR_FRAME_SIZE
	.align		4
.L_5:
        /*0024*/ 	.byte	0x04, 0x11
        /*0026*/ 	.short	(.L_7 - .L_6)
	.align		4
.L_6:
        /*0028*/ 	.word	index@(_Z14KernelWithSmemv)
        /*002c*/ 	.word	0x00000000


	//----- nvinfo : EIATTR_MIN_STACK_SIZE
	.align		4
.L_7:
        /*0030*/ 	.byte	0x04, 0x12
        /*0032*/ 	.short	(.L_9 - .L_8)
	.align		4
.L_8:
        /*0034*/ 	.word	index@(_Z14KernelWithSmemv)
        /*0038*/ 	.word	0x00000000


	//----- nvinfo : EIATTR_MIN_STACK_SIZE
	.align		4
.L_9:
        /*003c*/ 	.byte	0x04, 0x12
        /*003e*/ 	.short	(.L_11 - .L_10)
	.align		4
.L_10:
        /*0040*/ 	.word	index@(_Z12KernelNoSmemv)
        /*0044*/ 	.word	0x00000000
.L_11:


//--------------------- .nv.compat                --------------------------
	.section	.nv.compat,"",@"SHT_CUDA_COMPAT_INFO"
	.align	4
        /*0000*/ 	.byte	0x02, 0x09, 0x00, 0x00, 0x02, 0x02, 0x01, 0x00, 0x02, 0x05, 0x05, 0x00, 0x03, 0x07, 0x01, 0x01
        /*0010*/ 	.byte	0x02, 0x03, 0x00, 0x00, 0x02, 0x06, 0x01, 0x00, 0x04, 0x0b, 0x08, 0x00, 0x09, 0x00, 0x00, 0x00
        /*0020*/ 	.byte	0x00, 0x00, 0x00, 0x00


//--------------------- .nv.info._Z14KernelWithSmemv --------------------------
	.section	.nv.info._Z14KernelWithSmemv,"",@"SHT_CUDA_INFO"
	.sectionflags	@""
	.align	4


	//----- nvinfo : EIATTR_CUDA_API_VERSION
	.align		4
        /*0000*/ 	.byte	0x04, 0x37
        /*0002*/ 	.short	(.L_13 - .L_12)
.L_12:
        /*0004*/ 	.word	0x00000082


	//----- nvinfo : EIATTR_SPARSE_MMA_MASK
	.align		4
.L_13:
        /*0008*/ 	.byte	0x03, 0x50
        /*000a*/ 	.short	0x0000


	//----- nvinfo : EIATTR_MAXREG_COUNT
	.align		4
        /*000c*/ 	.byte	0x03, 0x1b
        /*000e*/ 	.short	0x00ff


	//----- nvinfo : EIATTR_MERCURY_ISA_VERSION
	.align		4
        /*0010*/ 	.byte	0x03, 0x5f
        /*0012*/ 	.short	0x0101


	//----- nvinfo : EIATTR_VRC_CTA_INIT_COUNT
	.align		4
        /*0014*/ 	.byte	0x02, 0x4a
	.zero		1
	.zero		1


	//----- nvinfo : EIATTR_EXIT_INSTR_OFFSETS
	.align		4
        /*0018*/ 	.byte	0x04, 0x1c
        /*001a*/ 	.short	(.L_15 - .L_14)


	//   ....[0]....
.L_14:
        /*001c*/ 	.word	0x00000010


	//----- nvinfo : EIATTR_SW_WAR
	.align		4
.L_15:
        /*0020*/ 	.byte	0x04, 0x36
        /*0022*/ 	.short	(.L_17 - .L_16)
.L_16:
        /*0024*/ 	.word	0x00000008
.L_17:


//--------------------- .nv.info._Z12KernelNoSmemv --------------------------
	.section	.nv.info._Z12KernelNoSmemv,"",@"SHT_CUDA_INFO"
	.sectionflags	@""
	.align	4


	//----- nvinfo : EIATTR_CUDA_API_VERSION
	.align		4
        /*0000*/ 	.byte	0x04, 0x37
        /*0002*/ 	.short	(.L_19 - .L_18)
.L_18:
        /*0004*/ 	.word	0x00000082


	//----- nvinfo : EIATTR_SPARSE_MMA_MASK
	.align		4
.L_19:
        /*0008*/ 	.byte	0x03, 0x50
        /*000a*/ 	.short	0x0000


	//----- nvinfo : EIATTR_MAXREG_COUNT
	.align		4
        /*000c*/ 	.byte	0x03, 0x1b
        /*000e*/ 	.short	0x00ff


	//----- nvinfo : EIATTR_MERCURY_ISA_VERSION
	.align		4
        /*0010*/ 	.byte	0x03, 0x5f
        /*0012*/ 	.short	0x0101


	//----- nvinfo : EIATTR_VRC_CTA_INIT_COUNT
	.align		4
        /*0014*/ 	.byte	0x02, 0x4a
	.zero		1
	.zero		1


	//----- nvinfo : EIATTR_EXIT_INSTR_OFFSETS
	.align		4
        /*0018*/ 	.byte	0x04, 0x1c
        /*001a*/ 	.short	(.L_21 - .L_20)


	//   ....[0]....
.L_20:
        /*001c*/ 	.word	0x00000010


	//----- nvinfo : EIATTR_SW_WAR
	.align		4
.L_21:
        /*0020*/ 	.byte	0x04, 0x36
        /*0022*/ 	.short	(.L_23 - .L_22)
.L_22:
        /*0024*/ 	.word	0x00000008
.L_23:


//--------------------- .nv.callgraph             --------------------------
	.section	.nv.callgraph,"",@"SHT_CUDA_CALLGRAPH"
	.align	4
	.sectionentsize	8
	.align		4
        /*0000*/ 	.word	0x00000000
	.align		4
        /*0004*/ 	.word	0xffffffff
	.align		4
        /*0008*/ 	.word	0x00000000
	.align		4
        /*000c*/ 	.word	0xfffffffe
	.align		4
        /*0010*/ 	.word	0x00000000
	.align		4
        /*0014*/ 	.word	0xfffffffd
	.align		4
        /*0018*/ 	.word	0x00000000
	.align		4
        /*001c*/ 	.word	0xfffffffc


//--------------------- .text._Z14KernelWithSmemv --------------------------
	.section	.text._Z14KernelWithSmemv,"ax",@progbits
	.align	128
        .global         _Z14KernelWithSmemv
        .type           _Z14KernelWithSmemv,@function
        .size           _Z14KernelWithSmemv,(.L_x_2 - _Z14KernelWithSmemv)
        .other          _Z14KernelWithSmemv,@"STO_CUDA_ENTRY STV_DEFAULT"
_Z14KernelWithSmemv:
.text._Z14KernelWithSmemv:
[----:B------:R-:W-:Y:S01]  /*0000*/  LDC R1, c[0x0][0x37c] ;  /* 0x0000df00ff017b82 */ /* 0x000fe20000000800 */
[----:B------:R-:W-:Y:S05]  /*0010*/  EXIT ;  /* 0x000000000000794d */ /* 0x000fea0003800000 */
.L_x_0:
[----:B------:R-:W-:-:S00]  /*0020*/  BRA `(.L_x_0) ;  /* 0xfffffffc00fc7947 */ /* 0x000fc0000383ffff */
[----:B------:R-:W-:-:S00]  /*0030*/  NOP ;  /* 0x0000000000007918 */ /* 0x000fc00000000000 */
        /* <DEDUP_REMOVED lines=12> */
.L_x_2:


//--------------------- .text._Z12KernelNoSmemv   --------------------------
	.section	.text._Z12KernelNoSmemv,"ax",@progbits
	.align	128
        .global         _Z12KernelNoSmemv
        .type           _Z12KernelNoSmemv,@function
        .size           _Z12KernelNoSmemv,(.L_x_3 - _Z12KernelNoSmemv)
        .other          _Z12KernelNoSmemv,@"STO_CUDA_ENTRY STV_DEFAULT"
_Z12KernelNoSmemv:
.text._Z12KernelNoSmemv:
[----:B------:R-:W-:Y:S01]  /*0000*/  LDC R1, c[0x0][0x37c] ;  /* 0x0000df00ff017b82 */ /* 0x000fe20000000800 */
[----:B------:R-:W-:Y:S05]  /*0010*/  EXIT ;  /* 0x000000000000794d */ /* 0x000fea0003800000 */
.L_x_1:
        /* <DEDUP_REMOVED lines=14> */
.L_x_3:


//--------------------- .nv.shared.reserved.0     --------------------------
	.section	.nv.shared.reserved.0,"aw",@nobits
	.weak		__nv_reservedSMEM_offset_0_alias
	.size		__nv_reservedSMEM_offset_0_alias, 0, 64
	.other		__nv_reservedSMEM_offset_0_alias,@"STO_CUDA_RESERVED_SHARED STV_DEFAULT"
__nv_reservedSMEM_offset_0_alias:
	.zero		0
	.zero		64


//--------------------- .nv.constant0._Z14KernelWithSmemv --------------------------
	.section	.nv.constant0._Z14KernelWithSmemv,"a",@progbits
	.sectionflags	@""
	.align	4
.nv.constant0._Z14KernelWithSmemv:
	.zero		896


//--------------------- .nv.constant0._Z12KernelNoSmemv --------------------------
	.section	.nv.constant0._Z12KernelNoSmemv,"a",@progbits
	.sectionflags	@""
	.align	4
.nv.constant0._Z12KernelNoSmemv:
	.zero		896


//--------------------- SYMBOLS --------------------------

	.type		.nv.reservedSmem.offset0,@object
	.size		.nv.reservedSmem.offset0,0x4
